//
// Generated by NVIDIA NVVM Compiler
//
// Compiler Build ID: CL-36424714
// Cuda compilation tools, release 13.0, V13.0.88
// Based on NVVM 20.0.0
//

.version 9.0
.target sm_100
.address_size 64

	// .globl	_Z23soma_numeros_adjacentesPiS_
// _ZZ23soma_numeros_adjacentesPiS_E4temp has been demoted

.visible .entry _Z23soma_numeros_adjacentesPiS_(
	.param .u64 .ptr .align 1 _Z23soma_numeros_adjacentesPiS__param_0,
	.param .u64 .ptr .align 1 _Z23soma_numeros_adjacentesPiS__param_1
)
{
	.reg .pred 	%p<4>;
	.reg .b32 	%r<24>;
	.reg .b64 	%rd<12>;
	// demoted variable
	.shared .align 4 .b8 _ZZ23soma_numeros_adjacentesPiS_E4temp[24];
	ld.param.u64 	%rd4, [_Z23soma_numeros_adjacentesPiS__param_0];
	ld.param.u64 	%rd5, [_Z23soma_numeros_adjacentesPiS__param_1];
	mov.u32 	%r1, %tid.x;
	setp.lt.u32 	%p1, %r1, 6;
	@%p1 bra 	$L__BB0_2;
	shl.b32 	%r11, %r1, 2;
	mov.u32 	%r12, _ZZ23soma_numeros_adjacentesPiS_E4temp;
	add.s32 	%r13, %r12, %r11;
	ld.shared.u32 	%r23, [%r13];
	bra.uni 	$L__BB0_6;
$L__BB0_2:
	max.u32 	%r15, %r1, 2;
	add.s32 	%r22, %r15, -2;
	min.u32 	%r16, %r1, 3;
	add.s32 	%r4, %r16, 3;
	shl.b32 	%r17, %r1, 2;
	mov.u32 	%r18, _ZZ23soma_numeros_adjacentesPiS_E4temp;
	add.s32 	%r5, %r18, %r17;
	mov.b32 	%r23, 0;
	st.shared.u32 	[%r5], %r23;
	setp.ge.u32 	%p2, %r22, %r4;
	@%p2 bra 	$L__BB0_6;
	mul.wide.u32 	%rd6, %r22, 4;
	cvta.to.global.u64 	%rd7, %rd4;
	add.s64 	%rd11, %rd7, %rd6;
	mov.b32 	%r23, 0;
$L__BB0_4:
	ld.global.u32 	%r20, [%rd11];
	add.s32 	%r23, %r23, %r20;
	add.s32 	%r22, %r22, 1;
	add.s64 	%rd11, %rd11, 4;
	setp.lt.u32 	%p3, %r22, %r4;
	@%p3 bra 	$L__BB0_4;
	st.shared.u32 	[%r5], %r23;
$L__BB0_6:
	cvta.to.global.u64 	%rd8, %rd5;
	mul.wide.u32 	%rd9, %r1, 4;
	add.s64 	%rd10, %rd8, %rd9;
	st.global.u32 	[%rd10], %r23;
	ret;

}


// ===== COMPILED SASS (sm_100) =====

	.target	sm_100

	.elftype	@"ET_EXEC"


//--------------------- .note.nv.tkinfo           --------------------------
	.section	.note.nv.tkinfo,"",@"SHT_NOTE"
	.sectionflags	@"SHF_NOTE_NV_TKINFO"
	.tkinfo
        /*0018*/ 	.word	0x00000002
        /*0030*/ 	.string	""
        /*0030*/ 	.string	"ptxas"
        /*0030*/ 	.string	"Cuda compilation tools, release 13.0, V13.0.88"
        /*0030*/ 	.string	"Build cuda_13.0.r13.0/compiler.36424714_0"
        /*0030*/ 	.string	"-arch sm_100 -m 64 "



//--------------------- .note.nv.cuinfo           --------------------------
	.section	.note.nv.cuinfo,"",@"SHT_NOTE"
	.sectionflags	@"SHF_NOTE_NV_CUINFO"
        /*0018*/ 	.short	0x0002
        /*001a*/ 	.short	0x0064
        /*001c*/ 	.short	0x0082
	.zero		2


//--------------------- .nv.info                  --------------------------
	.section	.nv.info,"",@"SHT_CUDA_INFO"
	.align	4


	//----- nvinfo : EIATTR_REGCOUNT
	.align		4
        /*0000*/ 	.byte	0x04, 0x2f
        /*0002*/ 	.short	(.L_1 - .L_0)
	.align		4
.L_0:
        /*0004*/ 	.word	index@(_Z23soma_numeros_adjacentesPiS_)
        /*0008*/ 	.word	0x00000010


	//----- nvinfo : EIATTR_FRAME_SIZE
	.align		4
.L_1:
        /*000c*/ 	.byte	0x04, 0x11
        /*000e*/ 	.short	(.L_3 - .L_2)
	.align		4
.L_2:
        /*0010*/ 	.word	index@(_Z23soma_numeros_adjacentesPiS_)
        /*0014*/ 	.word	0x00000000


	//----- nvinfo : EIATTR_MIN_STACK_SIZE
	.align		4
.L_3:
        /*0018*/ 	.byte	0x04, 0x12
        /*001a*/ 	.short	(.L_5 - .L_4)
	.align		4
.L_4:
        /*001c*/ 	.word	index@(_Z23soma_numeros_adjacentesPiS_)
        /*0020*/ 	.word	0x00000000
.L_5:


//--------------------- .nv.compat                --------------------------
	.section	.nv.compat,"",@"SHT_CUDA_COMPAT_INFO"
	.align	4
        /*0000*/ 	.byte	0x02, 0x09, 0x00, 0x00, 0x02, 0x02, 0x01, 0x00, 0x02, 0x05, 0x05, 0x00, 0x03, 0x07, 0x01, 0x01
        /*0010*/ 	.byte	0x02, 0x03, 0x00, 0x00, 0x02, 0x06, 0x01, 0x00, 0x04, 0x0b, 0x08, 0x00, 0x09, 0x00, 0x00, 0x00
        /*0020*/ 	.byte	0x00, 0x00, 0x00, 0x00


//--------------------- .nv.info._Z23soma_numeros_adjacentesPiS_ --------------------------
	.section	.nv.info._Z23soma_numeros_adjacentesPiS_,"",@"SHT_CUDA_INFO"
	.sectionflags	@""
	.align	4


	//----- nvinfo : EIATTR_CUDA_API_VERSION
	.align		4
        /*0000*/ 	.byte	0x04, 0x37
        /*0002*/ 	.short	(.L_7 - .L_6)
.L_6:
        /*0004*/ 	.word	0x00000082


	//----- nvinfo : EIATTR_KPARAM_INFO
	.align		4
.L_7:
        /*0008*/ 	.byte	0x04, 0x17
        /*000a*/ 	.short	(.L_9 - .L_8)
.L_8:
        /*000c*/ 	.word	0x00000000
        /*0010*/ 	.short	0x0001
        /*0012*/ 	.short	0x0008
        /*0014*/ 	.byte	0x00, 0xf5, 0x21, 0x00


	//----- nvinfo : EIATTR_KPARAM_INFO
	.align		4
.L_9:
        /*0018*/ 	.byte	0x04, 0x17
        /*001a*/ 	.short	(.L_11 - .L_10)
.L_10:
        /*001c*/ 	.word	0x00000000
        /*0020*/ 	.short	0x0000
        /*0022*/ 	.short	0x0000
        /*0024*/ 	.byte	0x00, 0xf5, 0x21, 0x00


	//----- nvinfo : EIATTR_SPARSE_MMA_MASK
	.align		4
.L_11:
        /*0028*/ 	.byte	0x03, 0x50
        /*002a*/ 	.short	0x0000


	//----- nvinfo : EIATTR_MAXREG_COUNT
	.align		4
        /*002c*/ 	.byte	0x03, 0x1b
        /*002e*/ 	.short	0x00ff


	//----- nvinfo : EIATTR_MERCURY_ISA_VERSION
	.align		4
        /*0030*/ 	.byte	0x03, 0x5f
        /*0032*/ 	.short	0x0101


	//----- nvinfo : EIATTR_VRC_CTA_INIT_COUNT
	.align		4
        /*0034*/ 	.byte	0x02, 0x4a
	.zero		1
	.zero		1


	//----- nvinfo : EIATTR_EXIT_INSTR_OFFSETS
	.align		4
        /*0038*/ 	.byte	0x04, 0x1c
        /*003a*/ 	.short	(.L_13 - .L_12)


	//   ....[0]....
.L_12:
        /*003c*/ 	.word	0x00000550


	//----- nvinfo : EIATTR_CRS_STACK_SIZE
	.align		4
.L_13:
        /*0040*/ 	.byte	0x04, 0x1e
        /*0042*/ 	.short	(.L_15 - .L_14)
.L_14:
        /*0044*/ 	.word	0x00000000


	//----- nvinfo : EIATTR_CBANK_PARAM_SIZE
	.align		4
.L_15:
        /*0048*/ 	.byte	0x03, 0x19
        /*004a*/ 	.short	0x0010


	//----- nvinfo : EIATTR_PARAM_CBANK
	.align		4
        /*004c*/ 	.byte	0x04, 0x0a
        /*004e*/ 	.short	(.L_17 - .L_16)
	.align		4
.L_16:
        /*0050*/ 	.word	index@(.nv.constant0._Z23soma_numeros_adjacentesPiS_)
        /*0054*/ 	.short	0x0380
        /*0056*/ 	.short	0x0010


	//----- nvinfo : EIATTR_SW_WAR
	.align		4
.L_17:
        /*0058*/ 	.byte	0x04, 0x36
        /*005a*/ 	.short	(.L_19 - .L_18)
.L_18:
        /*005c*/ 	.word	0x00000008
.L_19:


//--------------------- .nv.callgraph             --------------------------
	.section	.nv.callgraph,"",@"SHT_CUDA_CALLGRAPH"
	.align	4
	.sectionentsize	8
	.align		4
        /*0000*/ 	.word	0x00000000
	.align		4
        /*0004*/ 	.word	0xffffffff
	.align		4
        /*0008*/ 	.word	0x00000000
	.align		4
        /*000c*/ 	.word	0xfffffffe
	.align		4
        /*0010*/ 	.word	0x00000000
	.align		4
        /*0014*/ 	.word	0xfffffffd
	.align		4
        /*0018*/ 	.word	0x00000000
	.align		4
        /*001c*/ 	.word	0xfffffffc


//--------------------- .text._Z23soma_numeros_adjacentesPiS_ --------------------------
	.section	.text._Z23soma_numeros_adjacentesPiS_,"ax",@progbits
	.align	128
        .global         _Z23soma_numeros_adjacentesPiS_
        .type           _Z23soma_numeros_adjacentesPiS_,@function
        .size           _Z23soma_numeros_adjacentesPiS_,(.L_x_10 - _Z23soma_numeros_adjacentesPiS_)
        .other          _Z23soma_numeros_adjacentesPiS_,@"STO_CUDA_ENTRY STV_DEFAULT"
_Z23soma_numeros_adjacentesPiS_:
.text._Z23soma_numeros_adjacentesPiS_:
[----:B------:R-:W-:Y:S01]  /*0000*/  LDC R1, c[0x0][0x37c] ;  /* 0x0000df00ff017b82 */ /* 0x000fe20000000800 */
[----:B------:R-:W0:Y:S01]  /*0010*/  S2R R0, SR_TID.X ;  /* 0x0000000000007919 */ /* 0x000e220000002100 */
[----:B------:R-:W1:Y:S01]  /*0020*/  LDCU.64 UR6, c[0x0][0x358] ;  /* 0x00006b00ff0677ac */ /* 0x000e620008000a00 */
[----:B------:R-:W-:Y:S01]  /*0030*/  BSSY.RECONVERGENT B0, `(.L_x_0) ;  /* 0x000004e000007945 */ /* 0x000fe20003800200 */
[----:B0-----:R-:W-:-:S13]  /*0040*/  ISETP.GE.U32.AND P0, PT, R0, 0x6, PT ;  /* 0x000000060000780c */ /* 0x001fda0003f06070 */
[----:B------:R-:W0:Y:S01]  /*0050*/  @P0 S2R R3, SR_CgaCtaId ;  /* 0x0000000000030919 */ /* 0x000e220000008800 */
[----:B------:R-:W-:-:S04]  /*0060*/  @P0 MOV R2, 0x400 ;  /* 0x0000040000020802 */ /* 0x000fc80000000f00 */
[----:B0-----:R-:W-:-:S05]  /*0070*/  @P0 LEA R3, R3, R2, 0x18 ;  /* 0x0000000203030211 */ /* 0x001fca00078ec0ff */
[----:B------:R-:W-:-:S05]  /*0080*/  @P0 IMAD R3, R0, 0x4, R3 ;  /* 0x0000000400030824 */ /* 0x000fca00078e0203 */
[----:B------:R0:W2:Y:S01]  /*0090*/  @P0 LDS R7, [R3] ;  /* 0x0000000003070984 */ /* 0x0000a20000000800 */
[----:B-1----:R-:W-:Y:S05]  /*00a0*/  @P0 BRA `(.L_x_1) ;  /* 0x0000000400180947 */ /* 0x002fea0003800000 */
[----:B------:R-:W1:Y:S01]  /*00b0*/  S2UR UR5, SR_CgaCtaId ;  /* 0x00000000000579c3 */ /* 0x000e620000008800 */
[----:B------:R-:W-:Y:S01]  /*00c0*/  UMOV UR4, 0x400 ;  /* 0x0000040000047882 */ /* 0x000fe20000000000 */
[C---:B0-----:R-:W-:Y:S01]  /*00d0*/  VIMNMX.U32 R3, PT, PT, R0.reuse, 0x2, !PT ;  /* 0x0000000200037848 */ /* 0x041fe20007fe0000 */
[----:B--2---:R-:W-:Y:S01]  /*00e0*/  IMAD.MOV.U32 R7, RZ, RZ, RZ ;  /* 0x000000ffff077224 */ /* 0x004fe200078e00ff */
[----:B------:R-:W-:-:S03]  /*00f0*/  VIMNMX.U32 R6, PT, PT, R0, 0x3, PT ;  /* 0x0000000300067848 */ /* 0x000fc60003fe0000 */
[----:B------:R-:W-:Y:S02]  /*0100*/  VIADD R3, R3, 0xfffffffe ;  /* 0xfffffffe03037836 */ /* 0x000fe40000000000 */
[----:B------:R-:W-:-:S05]  /*0110*/  VIADD R8, R6, 0x3 ;  /* 0x0000000306087836 */ /* 0x000fca0000000000 */
[----:B------:R-:W-:Y:S01]  /*0120*/  ISETP.GE.U32.AND P0, PT, R3, R8, PT ;  /* 0x000000080300720c */ /* 0x000fe20003f06070 */
[----:B-1----:R-:W-:-:S06]  /*0130*/  ULEA UR4, UR5, UR4, 0x18 ;  /* 0x0000000405047291 */ /* 0x002fcc000f8ec0ff */
[----:B------:R-:W-:-:S05]  /*0140*/  LEA R2, R0, UR4, 0x2 ;  /* 0x0000000400027c11 */ /* 0x000fca000f8e10ff */
[----:B------:R1:W-:Y:S01]  /*0150*/  STS [R2], RZ ;  /* 0x000000ff02007388 */ /* 0x0003e20000000800 */
[----:B------:R-:W-:Y:S05]  /*0160*/  @P0 BRA `(.L_x_1) ;  /* 0x0000000000e80947 */ /* 0x000fea0003800000 */
[----:B------:R-:W0:Y:S01]  /*0170*/  LDC.64 R4, c[0x0][0x380] ;  /* 0x0000e000ff047b82 */ /* 0x000e220000000a00 */
[C---:B------:R-:W-:Y:S01]  /*0180*/  ISETP.GE.U32.AND P2, PT, R3.reuse, R8, PT ;  /* 0x000000080300720c */ /* 0x040fe20003f46070 */
[----:B0-----:R-:W-:-:S04]  /*0190*/  IMAD.WIDE.U32 R4, R3, 0x4, R4 ;  /* 0x0000000403047825 */ /* 0x001fc800078e0004 */
[----:B------:R-:W-:Y:S02]  /*01a0*/  IMAD.MOV.U32 R13, RZ, RZ, R4 ;  /* 0x000000ffff0d7224 */ /* 0x000fe400078e0004 */
[----:B------:R-:W-:-:S06]  /*01b0*/  IMAD.MOV.U32 R10, RZ, RZ, R5 ;  /* 0x000000ffff0a7224 */ /* 0x000fcc00078e0005 */
[----:B------:R-:W-:Y:S02]  /*01c0*/  @P2 IMAD.MOV.U32 R4, RZ, RZ, R13 ;  /* 0x000000ffff042224 */ /* 0x000fe400078e000d */
[----:B------:R-:W-:-:S05]  /*01d0*/  @P2 IMAD.MOV.U32 R5, RZ, RZ, R10 ;  /* 0x000000ffff052224 */ /* 0x000fca00078e000a */
[----:B------:R-:W2:Y:S01]  /*01e0*/  @P2 LDG.E R4, desc[UR6][R4.64] ;  /* 0x0000000604042981 */ /* 0x000ea2000c1e1900 */
[----:B------:R-:W-:Y:S01]  /*01f0*/  @P2 IADD3 R3, PT, PT, R3, 0x1, RZ ;  /* 0x0000000103032810 */ /* 0x000fe20007ffe0ff */
[----:B------:R-:W-:Y:S01]  /*0200*/  BSSY.RECONVERGENT B1, `(.L_x_2) ;  /* 0x0000018000017945 */ /* 0x000fe20003800200 */
[----:B------:R-:W-:Y:S02]  /*0210*/  @P2 IADD3 R13, P3, PT, R13, 0x4, RZ ;  /* 0x000000040d0d2810 */ /* 0x000fe40007f7e0ff */
[C---:B------:R-:W-:Y:S01]  /*0220*/  ISETP.GT.U32.AND P1, PT, R8.reuse, R3, PT ;  /* 0x000000030800720c */ /* 0x040fe20003f24070 */
[----:B------:R-:W-:Y:S01]  /*0230*/  IMAD.IADD R7, R8, 0x1, -R3 ;  /* 0x0000000108077824 */ /* 0x000fe200078e0a03 */
[----:B------:R-:W-:Y:S01]  /*0240*/  PLOP3.LUT P0, PT, P2, PT, PT, 0x8, 0x80 ;  /* 0x000000000080781c */ /* 0x000fe2000170e170 */
[----:B------:R-:W-:-:S03]  /*0250*/  @P2 IMAD.X R10, RZ, RZ, R10, P3 ;  /* 0x000000ffff0a2224 */ /* 0x000fc600018e060a */
[----:B------:R-:W-:Y:S01]  /*0260*/  ISETP.LE.U32.OR P1, PT, R7, 0x3, !P1 ;  /* 0x000000030700780c */ /* 0x000fe20004f23470 */
[----:B------:R-:W-:-:S04]  /*0270*/  IMAD.MOV.U32 R7, RZ, RZ, RZ ;  /* 0x000000ffff077224 */ /* 0x000fc800078e00ff */
[----:B--2---:R-:W-:-:S08]  /*0280*/  @P2 IMAD.IADD R7, R7, 0x1, R4 ;  /* 0x0000000107072824 */ /* 0x004fd000078e0204 */
[----:B------:R-:W-:Y:S05]  /*0290*/  @P1 BRA `(.L_x_3) ;  /* 0x0000000000381947 */ /* 0x000fea0003800000 */
[----:B------:R-:W-:-:S13]  /*02a0*/  PLOP3.LUT P0, PT, PT, PT, PT, 0x8, 0x80 ;  /* 0x000000000080781c */ /* 0x000fda0003f0e170 */
.L_x_4:
[----:B------:R-:W-:Y:S01]  /*02b0*/  IMAD.MOV.U32 R4, RZ, RZ, R13 ;  /* 0x000000ffff047224 */ /* 0x000fe200078e000d */
[----:B------:R-:W-:-:S05]  /*02c0*/  MOV R5, R10 ;  /* 0x0000000a00057202 */ /* 0x000fca0000000f00 */
[----:B------:R-:W2:Y:S04]  /*02d0*/  LDG.E R10, desc[UR6][R4.64] ;  /* 0x00000006040a7981 */ /* 0x000ea8000c1e1900 */
[----:B------:R-:W2:Y:S04]  /*02e0*/  LDG.E R9, desc[UR6][R4.64+0x4] ;  /* 0x0000040604097981 */ /* 0x000ea8000c1e1900 */
[----:B------:R-:W3:Y:S04]  /*02f0*/  LDG.E R12, desc[UR6][R4.64+0x8] ;  /* 0x00000806040c7981 */ /* 0x000ee8000c1e1900 */
[----:B------:R-:W3:Y:S01]  /*0300*/  LDG.E R11, desc[UR6][R4.64+0xc] ;  /* 0x00000c06040b7981 */ /* 0x000ee2000c1e1900 */
[----:B------:R-:W-:Y:S01]  /*0310*/  VIADD R3, R3, 0x4 ;  /* 0x0000000403037836 */ /* 0x000fe20000000000 */
[----:B------:R-:W-:-:S04]  /*0320*/  IADD3 R13, P2, PT, R4, 0x10, RZ ;  /* 0x00000010040d7810 */ /* 0x000fc80007f5e0ff */
[----:B------:R-:W-:Y:S02]  /*0330*/  ISETP.GE.U32.AND P1, PT, R3, R6, PT ;  /* 0x000000060300720c */ /* 0x000fe40003f26070 */
[----:B--2---:R-:W-:Y:S01]  /*0340*/  IADD3 R7, PT, PT, R9, R7, R10 ;  /* 0x0000000709077210 */ /* 0x004fe20007ffe00a */
[----:B------:R-:W-:-:S03]  /*0350*/  IMAD.X R10, RZ, RZ, R5, P2 ;  /* 0x000000ffff0a7224 */ /* 0x000fc600010e0605 */
[----:B---3--:R-:W-:-:S07]  /*0360*/  IADD3 R7, PT, PT, R11, R7, R12 ;  /* 0x000000070b077210 */ /* 0x008fce0007ffe00c */
[----:B------:R-:W-:Y:S05]  /*0370*/  @!P1 BRA `(.L_x_4) ;  /* 0xfffffffc00cc9947 */ /* 0x000fea000383ffff */
.L_x_3:
[----:B------:R-:W-:Y:S05]  /*0380*/  BSYNC.RECONVERGENT B1 ;  /* 0x0000000000017941 */ /* 0x000fea0003800200 */
.L_x_2:
[C---:B------:R-:W-:Y:S01]  /*0390*/  IMAD.IADD R4, R8.reuse, 0x1, -R3 ;  /* 0x0000000108047824 */ /* 0x040fe200078e0a03 */
[----:B------:R-:W-:Y:S01]  /*03a0*/  ISETP.GT.U32.AND P1, PT, R8, R3, PT ;  /* 0x000000030800720c */ /* 0x000fe20003f24070 */
[----:B------:R-:W-:Y:S03]  /*03b0*/  BSSY.RECONVERGENT B1, `(.L_x_5) ;  /* 0x000000c000017945 */ /* 0x000fe60003800200 */
[----:B------:R-:W-:-:S13]  /*03c0*/  ISETP.LE.U32.OR P1, PT, R4, 0x1, !P1 ;  /* 0x000000010400780c */ /* 0x000fda0004f23470 */
[----:B------:R-:W-:Y:S05]  /*03d0*/  @P1 BRA `(.L_x_6) ;  /* 0x0000000000241947 */ /* 0x000fea0003800000 */
[----:B------:R-:W-:Y:S02]  /*03e0*/  IMAD.MOV.U32 R4, RZ, RZ, R13 ;  /* 0x000000ffff047224 */ /* 0x000fe400078e000d */
[----:B------:R-:W-:-:S05]  /*03f0*/  IMAD.MOV.U32 R5, RZ, RZ, R10 ;  /* 0x000000ffff057224 */ /* 0x000fca00078e000a */
[----:B------:R-:W2:Y:S04]  /*0400*/  LDG.E R6, desc[UR6][R4.64] ;  /* 0x0000000604067981 */ /* 0x000ea8000c1e1900 */
[----:B------:R-:W2:Y:S01]  /*0410*/  LDG.E R9, desc[UR6][R4.64+0x4] ;  /* 0x0000040604097981 */ /* 0x000ea2000c1e1900 */
[----:B------:R-:W-:Y:S02]  /*0420*/  IADD3 R13, P1, PT, R13, 0x8, RZ ;  /* 0x000000080d0d7810 */ /* 0x000fe40007f3e0ff */
[----:B------:R-:W-:Y:S02]  /*0430*/  PLOP3.LUT P0, PT, PT, PT, PT, 0x8, 0x80 ;  /* 0x000000000080781c */ /* 0x000fe40003f0e170 */
[----:B------:R-:W-:Y:S01]  /*0440*/  IADD3 R3, PT, PT, R3, 0x2, RZ ;  /* 0x0000000203037810 */ /* 0x000fe20007ffe0ff */
[----:B------:R-:W-:Y:S01]  /*0450*/  IMAD.X R10, RZ, RZ, R10, P1 ;  /* 0x000000ffff0a7224 */ /* 0x000fe200008e060a */
[----:B--2---:R-:W-:-:S09]  /*0460*/  IADD3 R7, PT, PT, R9, R7, R6 ;  /* 0x0000000709077210 */ /* 0x004fd20007ffe006 */
.L_x_6:
[----:B------:R-:W-:Y:S05]  /*0470*/  BSYNC.RECONVERGENT B1 ;  /* 0x0000000000017941 */ /* 0x000fea0003800200 */
.L_x_5:
[----:B------:R-:W-:Y:S01]  /*0480*/  ISETP.LT.U32.OR P0, PT, R3, R8, P0 ;  /* 0x000000080300720c */ /* 0x000fe20000701470 */
[----:B------:R-:W-:Y:S01]  /*0490*/  BSSY.RECONVERGENT B1, `(.L_x_7) ;  /* 0x0000006000017945 */ /* 0x000fe20003800200 */
[----:B------:R-:W-:Y:S02]  /*04a0*/  IMAD.MOV.U32 R4, RZ, RZ, R13 ;  /* 0x000000ffff047224 */ /* 0x000fe400078e000d */
[----:B------:R-:W-:-:S09]  /*04b0*/  IMAD.MOV.U32 R5, RZ, RZ, R10 ;  /* 0x000000ffff057224 */ /* 0x000fd200078e000a */
[----:B------:R-:W-:Y:S05]  /*04c0*/  @!P0 BRA `(.L_x_8) ;  /* 0x0000000000088947 */ /* 0x000fea0003800000 */
[----:B------:R-:W2:Y:S02]  /*04d0*/  LDG.E R4, desc[UR6][R4.64] ;  /* 0x0000000604047981 */ /* 0x000ea4000c1e1900 */
[----:B--2---:R-:W-:-:S07]  /*04e0*/  IMAD.IADD R7, R7, 0x1, R4 ;  /* 0x0000000107077824 */ /* 0x004fce00078e0204 */
.L_x_8:
[----:B------:R-:W-:Y:S05]  /*04f0*/  BSYNC.RECONVERGENT B1 ;  /* 0x0000000000017941 */ /* 0x000fea0003800200 */
.L_x_7:
[----:B------:R3:W-:Y:S02]  /*0500*/  STS [R2], R7 ;  /* 0x0000000702007388 */ /* 0x0007e40000000800 */
.L_x_1:
[----:B------:R-:W-:Y:S05]  /*0510*/  BSYNC.RECONVERGENT B0 ;  /* 0x0000000000007941 */ /* 0x000fea0003800200 */
.L_x_0:
[----:B01-3--:R-:W0:Y:S02]  /*0520*/  LDC.64 R2, c[0x0][0x388] ;  /* 0x0000e200ff027b82 */ /* 0x00be240000000a00 */
[----:B0-----:R-:W-:-:S05]  /*0530*/  IMAD.WIDE.U32 R2, R0, 0x4, R2 ;  /* 0x0000000400027825 */ /* 0x001fca00078e0002 */
[----:B--2---:R-:W-:Y:S01]  /*0540*/  STG.E desc[UR6][R2.64], R7 ;  /* 0x0000000702007986 */ /* 0x004fe2000c101906 */
[----:B------:R-:W-:Y:S05]  /*0550*/  EXIT ;  /* 0x000000000000794d */ /* 0x000fea0003800000 */
.L_x_9:
[----:B------:R-:W-:-:S00]  /*0560*/  BRA `(.L_x_9) ;  /* 0xfffffffc00fc7947 */ /* 0x000fc0000383ffff */
[----:B------:R-:W-:-:S00]  /*0570*/  NOP ;  /* 0x0000000000007918 */ /* 0x000fc00000000000 */
        /* <DEDUP_REMOVED lines=8> */
.L_x_10:


//--------------------- .nv.shared._Z23soma_numeros_adjacentesPiS_ --------------------------
	.section	.nv.shared._Z23soma_numeros_adjacentesPiS_,"aw",@nobits
	.sectionflags	@""
	.align	4
.nv.shared._Z23soma_numeros_adjacentesPiS_:
	.zero		1048


//--------------------- .nv.shared.reserved.0     --------------------------
	.section	.nv.shared.reserved.0,"aw",@nobits
	.weak		__nv_reservedSMEM_offset_0_alias
	.size		__nv_reservedSMEM_offset_0_alias, 0, 64
	.other		__nv_reservedSMEM_offset_0_alias,@"STO_CUDA_RESERVED_SHARED STV_DEFAULT"
__nv_reservedSMEM_offset_0_alias:
	.zero		0
	.zero		64


//--------------------- .nv.constant0._Z23soma_numeros_adjacentesPiS_ --------------------------
	.section	.nv.constant0._Z23soma_numeros_adjacentesPiS_,"a",@progbits
	.sectionflags	@""
	.align	4
.nv.constant0._Z23soma_numeros_adjacentesPiS_:
	.zero		912


//--------------------- SYMBOLS --------------------------

	.type		.nv.reservedSmem.offset0,@object
	.size		.nv.reservedSmem.offset0,0x4
	.type		.nv.reservedSmem.cap,@object
	.size		.nv.reservedSmem.cap,0x4
